//
// Generated by NVIDIA NVVM Compiler
//
// Compiler Build ID: CL-36424714
// Cuda compilation tools, release 13.0, V13.0.88
// Based on NVVM 20.0.0
//

.version 9.0
.target sm_100
.address_size 64

	// .globl	_Z4testdPdS_

.visible .entry _Z4testdPdS_(
	.param .f64 _Z4testdPdS__param_0,
	.param .u64 .ptr .align 1 _Z4testdPdS__param_1,
	.param .u64 .ptr .align 1 _Z4testdPdS__param_2
)
{
	.reg .pred 	%p<5>;
	.reg .b32 	%r<17>;
	.reg .b64 	%rd<7>;
	.reg .b64 	%fd<39>;

	ld.param.f64 	%fd8, [_Z4testdPdS__param_0];
	ld.param.u64 	%rd1, [_Z4testdPdS__param_1];
	ld.param.u64 	%rd2, [_Z4testdPdS__param_2];
	{
	.reg .b32 %temp; 
	mov.b64 	{%temp, %r1}, %fd8;
	}
	shl.b32 	%r2, %r1, 1;
	setp.gt.u32 	%p1, %r2, -2038431744;
	mov.f64 	%fd9, 0d0000000000000000;
	mul.rn.f64 	%fd10, %fd8, %fd9;
	selp.f64 	%fd1, %fd10, %fd8, %p1;
	{
	.reg .b32 %temp; 
	mov.b64 	{%r3, %temp}, %fd1;
	}
	{
	.reg .b32 %temp; 
	mov.b64 	{%temp, %r4}, %fd1;
	}
	add.s32 	%r5, %r4, 1048576;
	mov.b64 	%fd11, {%r3, %r5};
	cvt.rni.f64.f64 	%fd12, %fd11;
	cvt.rzi.s64.f64 	%rd3, %fd12;
	cvt.u32.u64 	%r6, %rd3;
	fma.rn.f64 	%fd13, %fd12, 0dBFE0000000000000, %fd1;
	mul.f64 	%fd14, %fd13, 0d3CA1A62633145C07;
	fma.rn.f64 	%fd15, %fd13, 0d400921FB54442D18, %fd14;
	mul.rn.f64 	%fd16, %fd15, %fd15;
	fma.rn.f64 	%fd17, %fd16, 0dBDA8FF8320FD8164, 0d3E21EEA7C1EF8528;
	fma.rn.f64 	%fd18, %fd17, %fd16, 0dBE927E4F8E06E6D9;
	fma.rn.f64 	%fd19, %fd18, %fd16, 0d3EFA01A019DDBCE9;
	fma.rn.f64 	%fd20, %fd19, %fd16, 0dBF56C16C16C15D47;
	fma.rn.f64 	%fd21, %fd20, %fd16, 0d3FA5555555555551;
	fma.rn.f64 	%fd22, %fd21, %fd16, 0dBFE0000000000000;
	fma.rn.f64 	%fd23, %fd22, %fd16, 0d3FF0000000000000;
	fma.rn.f64 	%fd24, %fd16, 0d3DE5DB65F9785EBA, 0dBE5AE5F12CB0D246;
	fma.rn.f64 	%fd25, %fd24, %fd16, 0d3EC71DE369ACE392;
	fma.rn.f64 	%fd26, %fd25, %fd16, 0dBF2A01A019DB62A1;
	fma.rn.f64 	%fd27, %fd26, %fd16, 0d3F81111111110818;
	fma.rn.f64 	%fd28, %fd27, %fd16, 0dBFC5555555555554;
	fma.rn.f64 	%fd29, %fd28, %fd16, 0d0000000000000000;
	fma.rn.f64 	%fd30, %fd29, %fd15, %fd15;
	and.b64  	%rd4, %rd3, 1;
	setp.eq.b64 	%p2, %rd4, 1;
	{
	.reg .b32 %temp; 
	mov.b64 	{%temp, %r7}, %fd30;
	}
	{
	.reg .b32 %temp; 
	mov.b64 	{%r8, %temp}, %fd30;
	}
	xor.b32  	%r9, %r7, -2147483648;
	mov.b64 	%fd31, {%r8, %r9};
	selp.f64 	%fd37, %fd23, %fd30, %p2;
	selp.f64 	%fd38, %fd31, %fd23, %p2;
	and.b32  	%r10, %r6, 2;
	setp.eq.s32 	%p3, %r10, 0;
	@%p3 bra 	$L__BB0_2;
	{
	.reg .b32 %temp; 
	mov.b64 	{%temp, %r11}, %fd37;
	}
	{
	.reg .b32 %temp; 
	mov.b64 	{%r12, %temp}, %fd37;
	}
	xor.b32  	%r13, %r11, -2147483648;
	mov.b64 	%fd37, {%r12, %r13};
	{
	.reg .b32 %temp; 
	mov.b64 	{%temp, %r14}, %fd38;
	}
	{
	.reg .b32 %temp; 
	mov.b64 	{%r15, %temp}, %fd38;
	}
	xor.b32  	%r16, %r14, -2147483648;
	mov.b64 	%fd38, {%r15, %r16};
$L__BB0_2:
	cvta.to.global.u64 	%rd5, %rd1;
	cvta.to.global.u64 	%rd6, %rd2;
	mov.f64 	%fd32, 0d0000000000000000;
	add.rn.f64 	%fd33, %fd38, %fd32;
	cvt.rzi.f64.f64 	%fd34, %fd1;
	setp.eq.f64 	%p4, %fd1, %fd34;
	mul.rn.f64 	%fd35, %fd1, %fd32;
	selp.f64 	%fd36, %fd35, %fd37, %p4;
	st.global.f64 	[%rd5], %fd36;
	st.global.f64 	[%rd6], %fd33;
	ret;

}


// ===== COMPILED SASS (sm_100) =====

	.target	sm_100

	.elftype	@"ET_EXEC"


//--------------------- .note.nv.tkinfo           --------------------------
	.section	.note.nv.tkinfo,"",@"SHT_NOTE"
	.sectionflags	@"SHF_NOTE_NV_TKINFO"
	.tkinfo
        /*0018*/ 	.word	0x00000002
        /*0030*/ 	.string	""
        /*0030*/ 	.string	"ptxas"
        /*0030*/ 	.string	"Cuda compilation tools, release 13.0, V13.0.88"
        /*0030*/ 	.string	"Build cuda_13.0.r13.0/compiler.36424714_0"
        /*0030*/ 	.string	"-arch sm_100 -m 64 "



//--------------------- .note.nv.cuinfo           --------------------------
	.section	.note.nv.cuinfo,"",@"SHT_NOTE"
	.sectionflags	@"SHF_NOTE_NV_CUINFO"
        /*0018*/ 	.short	0x0002
        /*001a*/ 	.short	0x0064
        /*001c*/ 	.short	0x0082
	.zero		2


//--------------------- .nv.info                  --------------------------
	.section	.nv.info,"",@"SHT_CUDA_INFO"
	.align	4


	//----- nvinfo : EIATTR_REGCOUNT
	.align		4
        /*0000*/ 	.byte	0x04, 0x2f
        /*0002*/ 	.short	(.L_1 - .L_0)
	.align		4
.L_0:
        /*0004*/ 	.word	index@(_Z4testdPdS_)
        /*0008*/ 	.word	0x00000014


	//----- nvinfo : EIATTR_FRAME_SIZE
	.align		4
.L_1:
        /*000c*/ 	.byte	0x04, 0x11
        /*000e*/ 	.short	(.L_3 - .L_2)
	.align		4
.L_2:
        /*0010*/ 	.word	index@(_Z4testdPdS_)
        /*0014*/ 	.word	0x00000000


	//----- nvinfo : EIATTR_MIN_STACK_SIZE
	.align		4
.L_3:
        /*0018*/ 	.byte	0x04, 0x12
        /*001a*/ 	.short	(.L_5 - .L_4)
	.align		4
.L_4:
        /*001c*/ 	.word	index@(_Z4testdPdS_)
        /*0020*/ 	.word	0x00000000
.L_5:


//--------------------- .nv.compat                --------------------------
	.section	.nv.compat,"",@"SHT_CUDA_COMPAT_INFO"
	.align	4
        /*0000*/ 	.byte	0x02, 0x09, 0x00, 0x00, 0x02, 0x02, 0x01, 0x00, 0x02, 0x05, 0x05, 0x00, 0x03, 0x07, 0x01, 0x01
        /*0010*/ 	.byte	0x02, 0x03, 0x00, 0x00, 0x02, 0x06, 0x01, 0x00, 0x04, 0x0b, 0x08, 0x00, 0x01, 0x00, 0x00, 0x00
        /*0020*/ 	.byte	0x00, 0x00, 0x00, 0x00


//--------------------- .nv.info._Z4testdPdS_     --------------------------
	.section	.nv.info._Z4testdPdS_,"",@"SHT_CUDA_INFO"
	.sectionflags	@""
	.align	4


	//----- nvinfo : EIATTR_CUDA_API_VERSION
	.align		4
        /*0000*/ 	.byte	0x04, 0x37
        /*0002*/ 	.short	(.L_7 - .L_6)
.L_6:
        /*0004*/ 	.word	0x00000082


	//----- nvinfo : EIATTR_KPARAM_INFO
	.align		4
.L_7:
        /*0008*/ 	.byte	0x04, 0x17
        /*000a*/ 	.short	(.L_9 - .L_8)
.L_8:
        /*000c*/ 	.word	0x00000000
        /*0010*/ 	.short	0x0002
        /*0012*/ 	.short	0x0010
        /*0014*/ 	.byte	0x00, 0xf5, 0x21, 0x00


	//----- nvinfo : EIATTR_KPARAM_INFO
	.align		4
.L_9:
        /*0018*/ 	.byte	0x04, 0x17
        /*001a*/ 	.short	(.L_11 - .L_10)
.L_10:
        /*001c*/ 	.word	0x00000000
        /*0020*/ 	.short	0x0001
        /*0022*/ 	.short	0x0008
        /*0024*/ 	.byte	0x00, 0xf5, 0x21, 0x00


	//----- nvinfo : EIATTR_KPARAM_INFO
	.align		4
.L_11:
        /*0028*/ 	.byte	0x04, 0x17
        /*002a*/ 	.short	(.L_13 - .L_12)
.L_12:
        /*002c*/ 	.word	0x00000000
        /*0030*/ 	.short	0x0000
        /*0032*/ 	.short	0x0000
        /*0034*/ 	.byte	0x00, 0xf0, 0x21, 0x00


	//----- nvinfo : EIATTR_SPARSE_MMA_MASK
	.align		4
.L_13:
        /*0038*/ 	.byte	0x03, 0x50
        /*003a*/ 	.short	0x0000


	//----- nvinfo : EIATTR_MAXREG_COUNT
	.align		4
        /*003c*/ 	.byte	0x03, 0x1b
        /*003e*/ 	.short	0x00ff


	//----- nvinfo : EIATTR_MERCURY_ISA_VERSION
	.align		4
        /*0040*/ 	.byte	0x03, 0x5f
        /*0042*/ 	.short	0x0101


	//----- nvinfo : EIATTR_VRC_CTA_INIT_COUNT
	.align		4
        /*0044*/ 	.byte	0x02, 0x4a
	.zero		1
	.zero		1


	//----- nvinfo : EIATTR_EXIT_INSTR_OFFSETS
	.align		4
        /*0048*/ 	.byte	0x04, 0x1c
        /*004a*/ 	.short	(.L_15 - .L_14)


	//   ....[0]....
.L_14:
        /*004c*/ 	.word	0x00000520


	//----- nvinfo : EIATTR_CBANK_PARAM_SIZE
	.align		4
.L_15:
        /*0050*/ 	.byte	0x03, 0x19
        /*0052*/ 	.short	0x0018


	//----- nvinfo : EIATTR_PARAM_CBANK
	.align		4
        /*0054*/ 	.byte	0x04, 0x0a
        /*0056*/ 	.short	(.L_17 - .L_16)
	.align		4
.L_16:
        /*0058*/ 	.word	index@(.nv.constant0._Z4testdPdS_)
        /*005c*/ 	.short	0x0380
        /*005e*/ 	.short	0x0018


	//----- nvinfo : EIATTR_SW_WAR
	.align		4
.L_17:
        /*0060*/ 	.byte	0x04, 0x36
        /*0062*/ 	.short	(.L_19 - .L_18)
.L_18:
        /*0064*/ 	.word	0x00000008
.L_19:


//--------------------- .nv.callgraph             --------------------------
	.section	.nv.callgraph,"",@"SHT_CUDA_CALLGRAPH"
	.align	4
	.sectionentsize	8
	.align		4
        /*0000*/ 	.word	0x00000000
	.align		4
        /*0004*/ 	.word	0xffffffff
	.align		4
        /*0008*/ 	.word	0x00000000
	.align		4
        /*000c*/ 	.word	0xfffffffe
	.align		4
        /*0010*/ 	.word	0x00000000
	.align		4
        /*0014*/ 	.word	0xfffffffd
	.align		4
        /*0018*/ 	.word	0x00000000
	.align		4
        /*001c*/ 	.word	0xfffffffc


//--------------------- .text._Z4testdPdS_        --------------------------
	.section	.text._Z4testdPdS_,"ax",@progbits
	.align	128
        .global         _Z4testdPdS_
        .type           _Z4testdPdS_,@function
        .size           _Z4testdPdS_,(.L_x_1 - _Z4testdPdS_)
        .other          _Z4testdPdS_,@"STO_CUDA_ENTRY STV_DEFAULT"
_Z4testdPdS_:
.text._Z4testdPdS_:
[----:B------:R-:W-:Y:S08]  /*0000*/  LDC R1, c[0x0][0x37c] ;  /* 0x0000df00ff017b82 */ /* 0x000ff00000000800 */
[----:B------:R-:W0:Y:S01]  /*0010*/  LDC.64 R2, c[0x0][0x380] ;  /* 0x0000e000ff027b82 */ /* 0x000e220000000a00 */
[----:B------:R-:W1:Y:S01]  /*0020*/  LDCU.64 UR4, c[0x0][0x380] ;  /* 0x00007000ff0477ac */ /* 0x000e620008000a00 */
[----:B------:R-:W-:-:S02]  /*0030*/  IMAD.MOV.U32 R12, RZ, RZ, 0x2cb0d246 ;  /* 0x2cb0d246ff0c7424 */ /* 0x000fc400078e00ff */
[----:B------:R-:W-:Y:S01]  /*0040*/  IMAD.MOV.U32 R13, RZ, RZ, 0x3e5ae5f1 ;  /* 0x3e5ae5f1ff0d7424 */ /* 0x000fe200078e00ff */
[----:B------:R-:W-:Y:S01]  /*0050*/  UMOV UR6, 0xf9785eba ;  /* 0xf9785eba00067882 */ /* 0x000fe20000000000 */
[----:B------:R-:W-:Y:S01]  /*0060*/  IMAD.MOV.U32 R10, RZ, RZ, -0x3e107ad8 ;  /* 0xc1ef8528ff0a7424 */ /* 0x000fe200078e00ff */
[----:B------:R-:W-:Y:S01]  /*0070*/  UMOV UR7, 0x3de5db65 ;  /* 0x3de5db6500077882 */ /* 0x000fe20000000000 */
[----:B------:R-:W-:Y:S01]  /*0080*/  IMAD.MOV.U32 R11, RZ, RZ, 0x3e21eea7 ;  /* 0x3e21eea7ff0b7424 */ /* 0x000fe200078e00ff */
[----:B------:R-:W2:Y:S08]  /*0090*/  LDC.64 R14, c[0x0][0x388] ;  /* 0x0000e200ff0e7b82 */ /* 0x000eb00000000a00 */
[----:B------:R-:W3:Y:S01]  /*00a0*/  LDC.64 R16, c[0x0][0x390] ;  /* 0x0000e400ff107b82 */ /* 0x000ee20000000a00 */
[----:B-1----:R-:W-:Y:S01]  /*00b0*/  DMUL R4, RZ, UR4 ;  /* 0x00000004ff047c28 */ /* 0x002fe20008000000 */
[----:B------:R-:W-:Y:S01]  /*00c0*/  UMOV UR4, 0x33145c07 ;  /* 0x33145c0700047882 */ /* 0x000fe20000000000 */
[----:B------:R-:W-:Y:S01]  /*00d0*/  UMOV UR5, 0x3ca1a626 ;  /* 0x3ca1a62600057882 */ /* 0x000fe20000000000 */
[----:B0-----:R-:W-:-:S05]  /*00e0*/  IMAD.SHL.U32 R0, R3, 0x2, RZ ;  /* 0x0000000203007824 */ /* 0x001fca00078e00ff */
[----:B------:R-:W-:-:S04]  /*00f0*/  ISETP.GT.U32.AND P0, PT, R0, -0x79800000, PT ;  /* 0x868000000000780c */ /* 0x000fc80003f04070 */
[----:B------:R-:W-:Y:S02]  /*0100*/  FSEL R3, R5, R3, P0 ;  /* 0x0000000305037208 */ /* 0x000fe40000000000 */
[----:B------:R-:W-:-:S03]  /*0110*/  FSEL R4, R4, R2, P0 ;  /* 0x0000000204047208 */ /* 0x000fc60000000000 */
[----:B------:R-:W-:Y:S02]  /*0120*/  VIADD R5, R3, 0x100000 ;  /* 0x0010000003057836 */ /* 0x000fe40000000000 */
[----:B------:R-:W-:Y:S02]  /*0130*/  IMAD.MOV.U32 R2, RZ, RZ, R4 ;  /* 0x000000ffff027224 */ /* 0x000fe400078e0004 */
[----:B------:R-:W0:Y:S08]  /*0140*/  FRND.F64 R6, R4 ;  /* 0x0000000400067313 */ /* 0x000e300000301800 */
[----:B------:R-:W1:Y:S01]  /*0150*/  F2I.S64.F64 R4, R4 ;  /* 0x0000000400047311 */ /* 0x000e620000301900 */
[----:B0-----:R-:W-:-:S08]  /*0160*/  DFMA R6, R6, -0.5, R2 ;  /* 0xbfe000000606782b */ /* 0x001fd00000000002 */
[C---:B------:R-:W-:Y:S01]  /*0170*/  DMUL R8, R6.reuse, UR4 ;  /* 0x0000000406087c28 */ /* 0x040fe20008000000 */
[----:B------:R-:W-:Y:S01]  /*0180*/  UMOV UR4, 0x54442d18 ;  /* 0x54442d1800047882 */ /* 0x000fe20000000000 */
[----:B------:R-:W-:Y:S01]  /*0190*/  UMOV UR5, 0x400921fb ;  /* 0x400921fb00057882 */ /* 0x000fe20000000000 */
[C---:B-1----:R-:W-:Y:S02]  /*01a0*/  LOP3.LUT R0, R4.reuse, 0x1, RZ, 0xc0, !PT ;  /* 0x0000000104007812 */ /* 0x042fe400078ec0ff */
[----:B------:R-:W-:Y:S02]  /*01b0*/  LOP3.LUT P1, RZ, R4, 0x2, RZ, 0xc0, !PT ;  /* 0x0000000204ff7812 */ /* 0x000fe4000782c0ff */
[----:B------:R-:W-:Y:S01]  /*01c0*/  ISETP.NE.U32.AND P0, PT, R0, 0x1, PT ;  /* 0x000000010000780c */ /* 0x000fe20003f05070 */
[----:B------:R-:W-:Y:S01]  /*01d0*/  DFMA R6, R6, UR4, R8 ;  /* 0x0000000406067c2b */ /* 0x000fe20008000008 */
[----:B------:R-:W-:Y:S01]  /*01e0*/  UMOV UR4, 0x20fd8164 ;  /* 0x20fd816400047882 */ /* 0x000fe20000000000 */
[----:B------:R-:W-:Y:S01]  /*01f0*/  UMOV UR5, 0x3da8ff83 ;  /* 0x3da8ff8300057882 */ /* 0x000fe20000000000 */
[----:B------:R-:W-:-:S05]  /*0200*/  ISETP.NE.U32.AND.EX P0, PT, RZ, RZ, PT, P0 ;  /* 0x000000ffff00720c */ /* 0x000fca0003f05100 */
[----:B------:R-:W-:-:S08]  /*0210*/  DMUL R8, R6, R6 ;  /* 0x0000000606087228 */ /* 0x000fd00000000000 */
[C---:B------:R-:W-:Y:S01]  /*0220*/  DFMA R12, R8.reuse, UR6, -R12 ;  /* 0x00000006080c7c2b */ /* 0x040fe2000800080c */
[----:B------:R-:W-:Y:S01]  /*0230*/  UMOV UR6, 0x69ace392 ;  /* 0x69ace39200067882 */ /* 0x000fe20000000000 */
[----:B------:R-:W-:Y:S01]  /*0240*/  DFMA R10, R8, -UR4, R10 ;  /* 0x80000004080a7c2b */ /* 0x000fe2000800000a */
[----:B------:R-:W-:Y:S01]  /*0250*/  UMOV UR7, 0x3ec71de3 ;  /* 0x3ec71de300077882 */ /* 0x000fe20000000000 */
[----:B------:R-:W-:Y:S01]  /*0260*/  UMOV UR4, 0x8e06e6d9 ;  /* 0x8e06e6d900047882 */ /* 0x000fe20000000000 */
[----:B------:R-:W-:-:S03]  /*0270*/  UMOV UR5, 0x3e927e4f ;  /* 0x3e927e4f00057882 */ /* 0x000fc60000000000 */
[C---:B------:R-:W-:Y:S01]  /*0280*/  DFMA R12, R8.reuse, R12, UR6 ;  /* 0x00000006080c7e2b */ /* 0x040fe2000800000c */
[----:B------:R-:W-:Y:S01]  /*0290*/  UMOV UR6, 0x19db62a1 ;  /* 0x19db62a100067882 */ /* 0x000fe20000000000 */
[----:B------:R-:W-:Y:S01]  /*02a0*/  DFMA R10, R8, R10, -UR4 ;  /* 0x80000004080a7e2b */ /* 0x000fe2000800000a */
[----:B------:R-:W-:Y:S01]  /*02b0*/  UMOV UR7, 0x3f2a01a0 ;  /* 0x3f2a01a000077882 */ /* 0x000fe20000000000 */
[----:B------:R-:W-:Y:S01]  /*02c0*/  UMOV UR4, 0x19ddbce9 ;  /* 0x19ddbce900047882 */ /* 0x000fe20000000000 */
[----:B------:R-:W-:-:S03]  /*02d0*/  UMOV UR5, 0x3efa01a0 ;  /* 0x3efa01a000057882 */ /* 0x000fc60000000000 */
[C---:B------:R-:W-:Y:S01]  /*02e0*/  DFMA R12, R8.reuse, R12, -UR6 ;  /* 0x80000006080c7e2b */ /* 0x040fe2000800000c */
[----:B------:R-:W-:Y:S01]  /*02f0*/  UMOV UR6, 0x11110818 ;  /* 0x1111081800067882 */ /* 0x000fe20000000000 */
[----:B------:R-:W-:Y:S01]  /*0300*/  DFMA R10, R8, R10, UR4 ;  /* 0x00000004080a7e2b */ /* 0x000fe2000800000a */
        /* <DEDUP_REMOVED lines=9> */
[C---:B------:R-:W-:Y:S02]  /*03a0*/  DFMA R12, R8.reuse, R12, -UR6 ;  /* 0x80000006080c7e2b */ /* 0x040fe4000800000c */
[C---:B------:R-:W-:Y:S01]  /*03b0*/  DFMA R10, R8.reuse, R10, UR4 ;  /* 0x00000004080a7e2b */ /* 0x040fe2000800000a */
[----:B------:R-:W2:Y:S05]  /*03c0*/  LDCU.64 UR4, c[0x0][0x358] ;  /* 0x00006b00ff0477ac */ /* 0x000eaa0008000a00 */
[C---:B------:R-:W-:Y:S02]  /*03d0*/  DFMA R12, R8.reuse, R12, RZ ;  /* 0x0000000c080c722b */ /* 0x040fe400000000ff */
[----:B------:R-:W-:-:S06]  /*03e0*/  DFMA R10, R8, R10, -0.5 ;  /* 0xbfe00000080a742b */ /* 0x000fcc000000000a */
[----:B------:R-:W-:Y:S01]  /*03f0*/  DFMA R12, R6, R12, R6 ;  /* 0x0000000c060c722b */ /* 0x000fe20000000006 */
[----:B------:R-:W0:Y:S01]  /*0400*/  FRND.F64.TRUNC R6, R2 ;  /* 0x0000000200067313 */ /* 0x000e22000030d800 */
[----:B------:R-:W-:-:S08]  /*0410*/  DFMA R10, R8, R10, 1 ;  /* 0x3ff00000080a742b */ /* 0x000fd0000000000a */
[----:B------:R-:W-:Y:S02]  /*0420*/  LOP3.LUT R9, R13, 0x80000000, RZ, 0x3c, !PT ;  /* 0x800000000d097812 */ /* 0x000fe400078e3cff */
[----:B------:R-:W-:Y:S02]  /*0430*/  FSEL R5, R11, R13, !P0 ;  /* 0x0000000d0b057208 */ /* 0x000fe40004000000 */
[----:B------:R-:W-:Y:S01]  /*0440*/  FSEL R13, R9, R11, !P0 ;  /* 0x0000000b090d7208 */ /* 0x000fe20004000000 */
[----:B------:R-:W-:Y:S01]  /*0450*/  DMUL R8, RZ, R2 ;  /* 0x00000002ff087228 */ /* 0x000fe20000000000 */
[----:B------:R-:W-:Y:S02]  /*0460*/  FSEL R4, R10, R12, !P0 ;  /* 0x0000000c0a047208 */ /* 0x000fe40004000000 */
[----:B------:R-:W-:Y:S01]  /*0470*/  FSEL R12, R12, R10, !P0 ;  /* 0x0000000a0c0c7208 */ /* 0x000fe20004000000 */
[----:B0-----:R-:W-:Y:S01]  /*0480*/  DSETP.NEU.AND P0, PT, R2, R6, PT ;  /* 0x000000060200722a */ /* 0x001fe20003f0d000 */
[----:B------:R-:W-:-:S02]  /*0490*/  @P1 LOP3.LUT R7, R13, 0x80000000, RZ, 0x3c, !PT ;  /* 0x800000000d071812 */ /* 0x000fc400078e3cff */
[----:B------:R-:W-:-:S03]  /*04a0*/  @P1 LOP3.LUT R3, R5, 0x80000000, RZ, 0x3c, !PT ;  /* 0x8000000005031812 */ /* 0x000fc600078e3cff */
[----:B------:R-:W-:Y:S01]  /*04b0*/  FSEL R2, R8, R4, !P0 ;  /* 0x0000000408027208 */ /* 0x000fe20004000000 */
[----:B------:R-:W-:Y:S02]  /*04c0*/  @P1 IMAD.MOV.U32 R13, RZ, RZ, R7 ;  /* 0x000000ffff0d1224 */ /* 0x000fe400078e0007 */
[----:B------:R-:W-:-:S04]  /*04d0*/  @P1 IMAD.MOV.U32 R5, RZ, RZ, R3 ;  /* 0x000000ffff051224 */ /* 0x000fc800078e0003 */
[----:B------:R-:W-:Y:S01]  /*04e0*/  DADD R12, RZ, R12 ;  /* 0x00000000ff0c7229 */ /* 0x000fe2000000000c */
[----:B------:R-:W-:-:S05]  /*04f0*/  FSEL R3, R9, R5, !P0 ;  /* 0x0000000509037208 */ /* 0x000fca0004000000 */
[----:B--2---:R-:W-:Y:S04]  /*0500*/  STG.E.64 desc[UR4][R14.64], R2 ;  /* 0x000000020e007986 */ /* 0x004fe8000c101b04 */
[----:B---3--:R-:W-:Y:S01]  /*0510*/  STG.E.64 desc[UR4][R16.64], R12 ;  /* 0x0000000c10007986 */ /* 0x008fe2000c101b04 */
[----:B------:R-:W-:Y:S05]  /*0520*/  EXIT ;  /* 0x000000000000794d */ /* 0x000fea0003800000 */
.L_x_0:
[----:B------:R-:W-:-:S00]  /*0530*/  BRA `(.L_x_0) ;  /* 0xfffffffc00fc7947 */ /* 0x000fc0000383ffff */
[----:B------:R-:W-:-:S00]  /*0540*/  NOP ;  /* 0x0000000000007918 */ /* 0x000fc00000000000 */
        /* <DEDUP_REMOVED lines=11> */
.L_x_1:


//--------------------- .nv.shared.reserved.0     --------------------------
	.section	.nv.shared.reserved.0,"aw",@nobits
	.weak		__nv_reservedSMEM_offset_0_alias
	.size		__nv_reservedSMEM_offset_0_alias, 0, 64
	.other		__nv_reservedSMEM_offset_0_alias,@"STO_CUDA_RESERVED_SHARED STV_DEFAULT"
__nv_reservedSMEM_offset_0_alias:
	.zero		0
	.zero		64


//--------------------- .nv.constant0._Z4testdPdS_ --------------------------
	.section	.nv.constant0._Z4testdPdS_,"a",@progbits
	.sectionflags	@""
	.align	4
.nv.constant0._Z4testdPdS_:
	.zero		920


//--------------------- SYMBOLS --------------------------

	.type		.nv.reservedSmem.offset0,@object
	.size		.nv.reservedSmem.offset0,0x4
